//
// Generated by NVIDIA NVVM Compiler
//
// Compiler Build ID: CL-36424714
// Cuda compilation tools, release 13.0, V13.0.88
// Based on NVVM 20.0.0
//

.version 9.0
.target sm_100
.address_size 64

	// .globl	_Z9matrixMulPKfS0_Pfiii

.visible .entry _Z9matrixMulPKfS0_Pfiii(
	.param .u64 .ptr .align 1 _Z9matrixMulPKfS0_Pfiii_param_0,
	.param .u64 .ptr .align 1 _Z9matrixMulPKfS0_Pfiii_param_1,
	.param .u64 .ptr .align 1 _Z9matrixMulPKfS0_Pfiii_param_2,
	.param .u32 _Z9matrixMulPKfS0_Pfiii_param_3,
	.param .u32 _Z9matrixMulPKfS0_Pfiii_param_4,
	.param .u32 _Z9matrixMulPKfS0_Pfiii_param_5
)
{
	.reg .pred 	%p<10>;
	.reg .b32 	%r<40>;
	.reg .b32 	%f<68>;
	.reg .b64 	%rd<53>;

	ld.param.u64 	%rd7, [_Z9matrixMulPKfS0_Pfiii_param_0];
	ld.param.u64 	%rd8, [_Z9matrixMulPKfS0_Pfiii_param_1];
	ld.param.u64 	%rd6, [_Z9matrixMulPKfS0_Pfiii_param_2];
	ld.param.u32 	%r18, [_Z9matrixMulPKfS0_Pfiii_param_4];
	ld.param.u32 	%r19, [_Z9matrixMulPKfS0_Pfiii_param_5];
	cvta.to.global.u64 	%rd1, %rd8;
	cvta.to.global.u64 	%rd2, %rd7;
	mov.u32 	%r20, %ctaid.y;
	mov.u32 	%r21, %ntid.y;
	mov.u32 	%r22, %tid.y;
	mad.lo.s32 	%r1, %r20, %r21, %r22;
	mov.u32 	%r23, %ctaid.x;
	mov.u32 	%r24, %ntid.x;
	mov.u32 	%r25, %tid.x;
	mad.lo.s32 	%r2, %r23, %r24, %r25;
	setp.lt.s32 	%p1, %r18, 1;
	mov.f32 	%f67, 0f00000000;
	@%p1 bra 	$L__BB0_12;
	mul.lo.s32 	%r3, %r18, %r1;
	and.b32  	%r4, %r18, 7;
	setp.lt.u32 	%p2, %r18, 8;
	mov.f32 	%f67, 0f00000000;
	mov.b32 	%r38, 0;
	@%p2 bra 	$L__BB0_4;
	and.b32  	%r38, %r18, 2147483640;
	neg.s32 	%r36, %r38;
	shl.b32 	%r7, %r19, 3;
	mul.wide.u32 	%rd9, %r3, 4;
	add.s64 	%rd10, %rd9, %rd2;
	add.s64 	%rd52, %rd10, 16;
	mov.f32 	%f67, 0f00000000;
	mul.wide.s32 	%rd13, %r19, 4;
	mov.u32 	%r35, %r2;
$L__BB0_3:
	.pragma "nounroll";
	ld.global.f32 	%f17, [%rd52+-16];
	mul.wide.s32 	%rd11, %r35, 4;
	add.s64 	%rd12, %rd1, %rd11;
	ld.global.f32 	%f18, [%rd12];
	fma.rn.f32 	%f19, %f17, %f18, %f67;
	ld.global.f32 	%f20, [%rd52+-12];
	add.s64 	%rd14, %rd12, %rd13;
	ld.global.f32 	%f21, [%rd14];
	fma.rn.f32 	%f22, %f20, %f21, %f19;
	ld.global.f32 	%f23, [%rd52+-8];
	add.s64 	%rd15, %rd14, %rd13;
	ld.global.f32 	%f24, [%rd15];
	fma.rn.f32 	%f25, %f23, %f24, %f22;
	ld.global.f32 	%f26, [%rd52+-4];
	add.s64 	%rd16, %rd15, %rd13;
	ld.global.f32 	%f27, [%rd16];
	fma.rn.f32 	%f28, %f26, %f27, %f25;
	ld.global.f32 	%f29, [%rd52];
	add.s64 	%rd17, %rd16, %rd13;
	ld.global.f32 	%f30, [%rd17];
	fma.rn.f32 	%f31, %f29, %f30, %f28;
	ld.global.f32 	%f32, [%rd52+4];
	add.s64 	%rd18, %rd17, %rd13;
	ld.global.f32 	%f33, [%rd18];
	fma.rn.f32 	%f34, %f32, %f33, %f31;
	ld.global.f32 	%f35, [%rd52+8];
	add.s64 	%rd19, %rd18, %rd13;
	ld.global.f32 	%f36, [%rd19];
	fma.rn.f32 	%f37, %f35, %f36, %f34;
	ld.global.f32 	%f38, [%rd52+12];
	add.s64 	%rd20, %rd19, %rd13;
	ld.global.f32 	%f39, [%rd20];
	fma.rn.f32 	%f67, %f38, %f39, %f37;
	add.s32 	%r36, %r36, 8;
	add.s32 	%r35, %r35, %r7;
	add.s64 	%rd52, %rd52, 32;
	setp.ne.s32 	%p3, %r36, 0;
	@%p3 bra 	$L__BB0_3;
$L__BB0_4:
	setp.eq.s32 	%p4, %r4, 0;
	@%p4 bra 	$L__BB0_12;
	and.b32  	%r13, %r18, 3;
	setp.lt.u32 	%p5, %r4, 4;
	@%p5 bra 	$L__BB0_7;
	add.s32 	%r27, %r38, %r3;
	mul.wide.u32 	%rd21, %r27, 4;
	add.s64 	%rd22, %rd2, %rd21;
	ld.global.f32 	%f41, [%rd22];
	mad.lo.s32 	%r28, %r38, %r19, %r2;
	mul.wide.s32 	%rd23, %r28, 4;
	add.s64 	%rd24, %rd1, %rd23;
	ld.global.f32 	%f42, [%rd24];
	fma.rn.f32 	%f43, %f41, %f42, %f67;
	cvt.u64.u32 	%rd25, %r3;
	cvt.u64.u32 	%rd26, %r38;
	add.s64 	%rd27, %rd26, %rd25;
	shl.b64 	%rd28, %rd27, 2;
	add.s64 	%rd29, %rd2, %rd28;
	ld.global.f32 	%f44, [%rd29+4];
	mul.wide.s32 	%rd30, %r19, 4;
	add.s64 	%rd31, %rd24, %rd30;
	ld.global.f32 	%f45, [%rd31];
	fma.rn.f32 	%f46, %f44, %f45, %f43;
	ld.global.f32 	%f47, [%rd29+8];
	add.s64 	%rd32, %rd31, %rd30;
	ld.global.f32 	%f48, [%rd32];
	fma.rn.f32 	%f49, %f47, %f48, %f46;
	ld.global.f32 	%f50, [%rd29+12];
	add.s64 	%rd33, %rd32, %rd30;
	ld.global.f32 	%f51, [%rd33];
	fma.rn.f32 	%f67, %f50, %f51, %f49;
	add.s32 	%r38, %r38, 4;
$L__BB0_7:
	setp.eq.s32 	%p6, %r13, 0;
	@%p6 bra 	$L__BB0_12;
	setp.eq.s32 	%p7, %r13, 1;
	@%p7 bra 	$L__BB0_10;
	add.s32 	%r29, %r38, %r3;
	mul.wide.u32 	%rd34, %r29, 4;
	add.s64 	%rd35, %rd2, %rd34;
	ld.global.f32 	%f53, [%rd35];
	mad.lo.s32 	%r30, %r38, %r19, %r2;
	mul.wide.s32 	%rd36, %r30, 4;
	add.s64 	%rd37, %rd1, %rd36;
	ld.global.f32 	%f54, [%rd37];
	fma.rn.f32 	%f55, %f53, %f54, %f67;
	cvt.u64.u32 	%rd38, %r3;
	cvt.u64.u32 	%rd39, %r38;
	add.s64 	%rd40, %rd39, %rd38;
	shl.b64 	%rd41, %rd40, 2;
	add.s64 	%rd42, %rd2, %rd41;
	ld.global.f32 	%f56, [%rd42+4];
	mul.wide.s32 	%rd43, %r19, 4;
	add.s64 	%rd44, %rd37, %rd43;
	ld.global.f32 	%f57, [%rd44];
	fma.rn.f32 	%f67, %f56, %f57, %f55;
	add.s32 	%r38, %r38, 2;
$L__BB0_10:
	and.b32  	%r31, %r18, 1;
	setp.eq.b32 	%p8, %r31, 1;
	not.pred 	%p9, %p8;
	@%p9 bra 	$L__BB0_12;
	add.s32 	%r32, %r38, %r3;
	mul.wide.u32 	%rd45, %r32, 4;
	add.s64 	%rd46, %rd2, %rd45;
	ld.global.f32 	%f58, [%rd46];
	mad.lo.s32 	%r33, %r38, %r19, %r2;
	mul.wide.s32 	%rd47, %r33, 4;
	add.s64 	%rd48, %rd1, %rd47;
	ld.global.f32 	%f59, [%rd48];
	fma.rn.f32 	%f67, %f58, %f59, %f67;
$L__BB0_12:
	cvta.to.global.u64 	%rd49, %rd6;
	mad.lo.s32 	%r34, %r19, %r1, %r2;
	mul.wide.s32 	%rd50, %r34, 4;
	add.s64 	%rd51, %rd49, %rd50;
	st.global.f32 	[%rd51], %f67;
	ret;

}


// ===== COMPILED SASS (sm_100) =====

	.target	sm_100

	.elftype	@"ET_EXEC"


//--------------------- .note.nv.tkinfo           --------------------------
	.section	.note.nv.tkinfo,"",@"SHT_NOTE"
	.sectionflags	@"SHF_NOTE_NV_TKINFO"
	.tkinfo
        /*0018*/ 	.word	0x00000002
        /*0030*/ 	.string	""
        /*0030*/ 	.string	"ptxas"
        /*0030*/ 	.string	"Cuda compilation tools, release 13.0, V13.0.88"
        /*0030*/ 	.string	"Build cuda_13.0.r13.0/compiler.36424714_0"
        /*0030*/ 	.string	"-arch sm_100 -m 64 "



//--------------------- .note.nv.cuinfo           --------------------------
	.section	.note.nv.cuinfo,"",@"SHT_NOTE"
	.sectionflags	@"SHF_NOTE_NV_CUINFO"
        /*0018*/ 	.short	0x0002
        /*001a*/ 	.short	0x0064
        /*001c*/ 	.short	0x0082
	.zero		2


//--------------------- .nv.info                  --------------------------
	.section	.nv.info,"",@"SHT_CUDA_INFO"
	.align	4


	//----- nvinfo : EIATTR_REGCOUNT
	.align		4
        /*0000*/ 	.byte	0x04, 0x2f
        /*0002*/ 	.short	(.L_1 - .L_0)
	.align		4
.L_0:
        /*0004*/ 	.word	index@(_Z9matrixMulPKfS0_Pfiii)
        /*0008*/ 	.word	0x00000020


	//----- nvinfo : EIATTR_FRAME_SIZE
	.align		4
.L_1:
        /*000c*/ 	.byte	0x04, 0x11
        /*000e*/ 	.short	(.L_3 - .L_2)
	.align		4
.L_2:
        /*0010*/ 	.word	index@(_Z9matrixMulPKfS0_Pfiii)
        /*0014*/ 	.word	0x00000000


	//----- nvinfo : EIATTR_MIN_STACK_SIZE
	.align		4
.L_3:
        /*0018*/ 	.byte	0x04, 0x12
        /*001a*/ 	.short	(.L_5 - .L_4)
	.align		4
.L_4:
        /*001c*/ 	.word	index@(_Z9matrixMulPKfS0_Pfiii)
        /*0020*/ 	.word	0x00000000
.L_5:


//--------------------- .nv.compat                --------------------------
	.section	.nv.compat,"",@"SHT_CUDA_COMPAT_INFO"
	.align	4
        /*0000*/ 	.byte	0x02, 0x09, 0x00, 0x00, 0x02, 0x02, 0x01, 0x00, 0x02, 0x05, 0x05, 0x00, 0x03, 0x07, 0x01, 0x01
        /*0010*/ 	.byte	0x02, 0x03, 0x00, 0x00, 0x02, 0x06, 0x01, 0x00, 0x04, 0x0b, 0x08, 0x00, 0x09, 0x00, 0x00, 0x00
        /*0020*/ 	.byte	0x00, 0x00, 0x00, 0x00


//--------------------- .nv.info._Z9matrixMulPKfS0_Pfiii --------------------------
	.section	.nv.info._Z9matrixMulPKfS0_Pfiii,"",@"SHT_CUDA_INFO"
	.sectionflags	@""
	.align	4


	//----- nvinfo : EIATTR_CUDA_API_VERSION
	.align		4
        /*0000*/ 	.byte	0x04, 0x37
        /*0002*/ 	.short	(.L_7 - .L_6)
.L_6:
        /*0004*/ 	.word	0x00000082


	//----- nvinfo : EIATTR_KPARAM_INFO
	.align		4
.L_7:
        /*0008*/ 	.byte	0x04, 0x17
        /*000a*/ 	.short	(.L_9 - .L_8)
.L_8:
        /*000c*/ 	.word	0x00000000
        /*0010*/ 	.short	0x0005
        /*0012*/ 	.short	0x0020
        /*0014*/ 	.byte	0x00, 0xf0, 0x11, 0x00


	//----- nvinfo : EIATTR_KPARAM_INFO
	.align		4
.L_9:
        /*0018*/ 	.byte	0x04, 0x17
        /*001a*/ 	.short	(.L_11 - .L_10)
.L_10:
        /*001c*/ 	.word	0x00000000
        /*0020*/ 	.short	0x0004
        /*0022*/ 	.short	0x001c
        /*0024*/ 	.byte	0x00, 0xf0, 0x11, 0x00


	//----- nvinfo : EIATTR_KPARAM_INFO
	.align		4
.L_11:
        /*0028*/ 	.byte	0x04, 0x17
        /*002a*/ 	.short	(.L_13 - .L_12)
.L_12:
        /*002c*/ 	.word	0x00000000
        /*0030*/ 	.short	0x0003
        /*0032*/ 	.short	0x0018
        /*0034*/ 	.byte	0x00, 0xf0, 0x11, 0x00


	//----- nvinfo : EIATTR_KPARAM_INFO
	.align		4
.L_13:
        /*0038*/ 	.byte	0x04, 0x17
        /*003a*/ 	.short	(.L_15 - .L_14)
.L_14:
        /*003c*/ 	.word	0x00000000
        /*0040*/ 	.short	0x0002
        /*0042*/ 	.short	0x0010
        /*0044*/ 	.byte	0x00, 0xf5, 0x21, 0x00


	//----- nvinfo : EIATTR_KPARAM_INFO
	.align		4
.L_15:
        /*0048*/ 	.byte	0x04, 0x17
        /*004a*/ 	.short	(.L_17 - .L_16)
.L_16:
        /*004c*/ 	.word	0x00000000
        /*0050*/ 	.short	0x0001
        /*0052*/ 	.short	0x0008
        /*0054*/ 	.byte	0x00, 0xf5, 0x21, 0x00


	//----- nvinfo : EIATTR_KPARAM_INFO
	.align		4
.L_17:
        /*0058*/ 	.byte	0x04, 0x17
        /*005a*/ 	.short	(.L_19 - .L_18)
.L_18:
        /*005c*/ 	.word	0x00000000
        /*0060*/ 	.short	0x0000
        /*0062*/ 	.short	0x0000
        /*0064*/ 	.byte	0x00, 0xf5, 0x21, 0x00


	//----- nvinfo : EIATTR_SPARSE_MMA_MASK
	.align		4
.L_19:
        /*0068*/ 	.byte	0x03, 0x50
        /*006a*/ 	.short	0x0000


	//----- nvinfo : EIATTR_MAXREG_COUNT
	.align		4
        /*006c*/ 	.byte	0x03, 0x1b
        /*006e*/ 	.short	0x00ff


	//----- nvinfo : EIATTR_MERCURY_ISA_VERSION
	.align		4
        /*0070*/ 	.byte	0x03, 0x5f
        /*0072*/ 	.short	0x0101


	//----- nvinfo : EIATTR_VRC_CTA_INIT_COUNT
	.align		4
        /*0074*/ 	.byte	0x02, 0x4a
	.zero		1
	.zero		1


	//----- nvinfo : EIATTR_EXIT_INSTR_OFFSETS
	.align		4
        /*0078*/ 	.byte	0x04, 0x1c
        /*007a*/ 	.short	(.L_21 - .L_20)


	//   ....[0]....
.L_20:
        /*007c*/ 	.word	0x000008f0


	//----- nvinfo : EIATTR_CBANK_PARAM_SIZE
	.align		4
.L_21:
        /*0080*/ 	.byte	0x03, 0x19
        /*0082*/ 	.short	0x0024


	//----- nvinfo : EIATTR_PARAM_CBANK
	.align		4
        /*0084*/ 	.byte	0x04, 0x0a
        /*0086*/ 	.short	(.L_23 - .L_22)
	.align		4
.L_22:
        /*0088*/ 	.word	index@(.nv.constant0._Z9matrixMulPKfS0_Pfiii)
        /*008c*/ 	.short	0x0380
        /*008e*/ 	.short	0x0024


	//----- nvinfo : EIATTR_SW_WAR
	.align		4
.L_23:
        /*0090*/ 	.byte	0x04, 0x36
        /*0092*/ 	.short	(.L_25 - .L_24)
.L_24:
        /*0094*/ 	.word	0x00000008
.L_25:


//--------------------- .nv.callgraph             --------------------------
	.section	.nv.callgraph,"",@"SHT_CUDA_CALLGRAPH"
	.align	4
	.sectionentsize	8
	.align		4
        /*0000*/ 	.word	0x00000000
	.align		4
        /*0004*/ 	.word	0xffffffff
	.align		4
        /*0008*/ 	.word	0x00000000
	.align		4
        /*000c*/ 	.word	0xfffffffe
	.align		4
        /*0010*/ 	.word	0x00000000
	.align		4
        /*0014*/ 	.word	0xfffffffd
	.align		4
        /*0018*/ 	.word	0x00000000
	.align		4
        /*001c*/ 	.word	0xfffffffc


//--------------------- .text._Z9matrixMulPKfS0_Pfiii --------------------------
	.section	.text._Z9matrixMulPKfS0_Pfiii,"ax",@progbits
	.align	128
        .global         _Z9matrixMulPKfS0_Pfiii
        .type           _Z9matrixMulPKfS0_Pfiii,@function
        .size           _Z9matrixMulPKfS0_Pfiii,(.L_x_5 - _Z9matrixMulPKfS0_Pfiii)
        .other          _Z9matrixMulPKfS0_Pfiii,@"STO_CUDA_ENTRY STV_DEFAULT"
_Z9matrixMulPKfS0_Pfiii:
.text._Z9matrixMulPKfS0_Pfiii:
[----:B------:R-:W-:Y:S08]  /*0000*/  LDC R1, c[0x0][0x37c] ;  /* 0x0000df00ff017b82 */ /* 0x000ff00000000800 */
[----:B------:R-:W0:Y:S01]  /*0010*/  LDC R0, c[0x0][0x39c] ;  /* 0x0000e700ff007b82 */ /* 0x000e220000000800 */
[----:B------:R-:W1:Y:S01]  /*0020*/  S2R R2, SR_TID.Y ;  /* 0x0000000000027919 */ /* 0x000e620000002200 */
[----:B------:R-:W2:Y:S01]  /*0030*/  LDCU.64 UR4, c[0x0][0x358] ;  /* 0x00006b00ff0477ac */ /* 0x000ea20008000a00 */
[----:B------:R-:W-:Y:S01]  /*0040*/  HFMA2 R29, -RZ, RZ, 0, 0 ;  /* 0x00000000ff1d7431 */ /* 0x000fe200000001ff */
[----:B------:R-:W3:Y:S04]  /*0050*/  S2R R3, SR_TID.X ;  /* 0x0000000000037919 */ /* 0x000ee80000002100 */
[----:B------:R-:W1:Y:S08]  /*0060*/  LDC R17, c[0x0][0x364] ;  /* 0x0000d900ff117b82 */ /* 0x000e700000000800 */
[----:B------:R-:W1:Y:S08]  /*0070*/  S2UR UR6, SR_CTAID.Y ;  /* 0x00000000000679c3 */ /* 0x000e700000002600 */
[----:B------:R-:W3:Y:S01]  /*0080*/  S2UR UR7, SR_CTAID.X ;  /* 0x00000000000779c3 */ /* 0x000ee20000002500 */
[----:B0-----:R-:W-:-:S07]  /*0090*/  ISETP.GE.AND P0, PT, R0, 0x1, PT ;  /* 0x000000010000780c */ /* 0x001fce0003f06270 */
[----:B------:R-:W3:Y:S01]  /*00a0*/  LDC R16, c[0x0][0x360] ;  /* 0x0000d800ff107b82 */ /* 0x000ee20000000800 */
[----:B-1----:R-:W-:Y:S02]  /*00b0*/  IMAD R17, R17, UR6, R2 ;  /* 0x0000000611117c24 */ /* 0x002fe4000f8e0202 */
[----:B---3--:R-:W-:-:S03]  /*00c0*/  IMAD R16, R16, UR7, R3 ;  /* 0x0000000710107c24 */ /* 0x008fc6000f8e0203 */
[----:B--2---:R-:W-:Y:S05]  /*00d0*/  @!P0 BRA `(.L_x_0) ;  /* 0x0000000400f08947 */ /* 0x004fea0003800000 */
[C---:B------:R-:W-:Y:S01]  /*00e0*/  ISETP.GE.U32.AND P1, PT, R0.reuse, 0x8, PT ;  /* 0x000000080000780c */ /* 0x040fe20003f26070 */
[----:B------:R-:W-:Y:S01]  /*00f0*/  IMAD R19, R17, R0, RZ ;  /* 0x0000000011137224 */ /* 0x000fe200078e02ff */
[----:B------:R-:W-:Y:S02]  /*0100*/  LOP3.LUT R24, R0, 0x7, RZ, 0xc0, !PT ;  /* 0x0000000700187812 */ /* 0x000fe400078ec0ff */
[----:B------:R-:W-:Y:S02]  /*0110*/  MOV R29, RZ ;  /* 0x000000ff001d7202 */ /* 0x000fe40000000f00 */
[----:B------:R-:W-:Y:S02]  /*0120*/  ISETP.NE.AND P0, PT, R24, RZ, PT ;  /* 0x000000ff1800720c */ /* 0x000fe40003f05270 */
[----:B------:R-:W-:-:S05]  /*0130*/  MOV R20, RZ ;  /* 0x000000ff00147202 */ /* 0x000fca0000000f00 */
[----:B------:R-:W-:Y:S06]  /*0140*/  @!P1 BRA `(.L_x_1) ;  /* 0x0000000000c89947 */ /* 0x000fec0003800000 */
[----:B------:R-:W0:Y:S01]  /*0150*/  LDC.64 R2, c[0x0][0x380] ;  /* 0x0000e000ff027b82 */ /* 0x000e220000000a00 */
[----:B------:R-:W-:Y:S02]  /*0160*/  LOP3.LUT R20, R0, 0x7ffffff8, RZ, 0xc0, !PT ;  /* 0x7ffffff800147812 */ /* 0x000fe400078ec0ff */
[----:B------:R-:W-:Y:S02]  /*0170*/  MOV R29, RZ ;  /* 0x000000ff001d7202 */ /* 0x000fe40000000f00 */
[----:B------:R-:W-:Y:S02]  /*0180*/  MOV R21, R16 ;  /* 0x0000001000157202 */ /* 0x000fe40000000f00 */
[----:B------:R-:W-:Y:S01]  /*0190*/  IADD3 R18, PT, PT, -R20, RZ, RZ ;  /* 0x000000ff14127210 */ /* 0x000fe20007ffe1ff */
[----:B0-----:R-:W-:-:S03]  /*01a0*/  IMAD.WIDE.U32 R2, R19, 0x4, R2 ;  /* 0x0000000413027825 */ /* 0x001fc600078e0002 */
[----:B------:R-:W-:-:S04]  /*01b0*/  IADD3 R5, P1, PT, R2, 0x10, RZ ;  /* 0x0000001002057810 */ /* 0x000fc80007f3e0ff */
[----:B------:R-:W-:-:S09]  /*01c0*/  IADD3.X R4, PT, PT, RZ, R3, RZ, P1, !PT ;  /* 0x00000003ff047210 */ /* 0x000fd20000ffe4ff */
.L_x_2:
[----:B------:R-:W0:Y:S01]  /*01d0*/  LDC.64 R14, c[0x0][0x388] ;  /* 0x0000e200ff0e7b82 */ /* 0x000e220000000a00 */
[----:B------:R-:W-:Y:S02]  /*01e0*/  MOV R2, R5 ;  /* 0x0000000500027202 */ /* 0x000fe40000000f00 */
[----:B------:R-:W-:-:S05]  /*01f0*/  MOV R3, R4 ;  /* 0x0000000400037202 */ /* 0x000fca0000000f00 */
[----:B------:R-:W2:Y:S01]  /*0200*/  LDG.E R12, desc[UR4][R2.64+-0x10] ;  /* 0xfffff004020c7981 */ /* 0x000ea2000c1e1900 */
[----:B------:R-:W1:Y:S03]  /*0210*/  LDC R23, c[0x0][0x3a0] ;  /* 0x0000e800ff177b82 */ /* 0x000e660000000800 */
[----:B------:R-:W3:Y:S04]  /*0220*/  LDG.E R22, desc[UR4][R2.64+-0xc] ;  /* 0xfffff40402167981 */ /* 0x000ee8000c1e1900 */
[----:B------:R-:W4:Y:S04]  /*0230*/  LDG.E R27, desc[UR4][R2.64+-0x8] ;  /* 0xfffff804021b7981 */ /* 0x000f28000c1e1900 */
[----:B------:R-:W5:Y:S01]  /*0240*/  LDG.E R26, desc[UR4][R2.64+-0x4] ;  /* 0xfffffc04021a7981 */ /* 0x000f62000c1e1900 */
[----:B0-----:R-:W-:-:S05]  /*0250*/  IMAD.WIDE R14, R21, 0x4, R14 ;  /* 0x00000004150e7825 */ /* 0x001fca00078e020e */
[----:B------:R1:W2:Y:S02]  /*0260*/  LDG.E R13, desc[UR4][R14.64] ;  /* 0x000000040e0d7981 */ /* 0x0002a4000c1e1900 */
[----:B-1----:R-:W-:-:S05]  /*0270*/  IMAD.WIDE R14, R23, 0x4, R14 ;  /* 0x00000004170e7825 */ /* 0x002fca00078e020e */
[----:B------:R0:W3:Y:S01]  /*0280*/  LDG.E R25, desc[UR4][R14.64] ;  /* 0x000000040e197981 */ /* 0x0000e2000c1e1900 */
[----:B------:R-:W-:-:S04]  /*0290*/  IMAD.WIDE R10, R23, 0x4, R14 ;  /* 0x00000004170a7825 */ /* 0x000fc800078e020e */
[C---:B------:R-:W-:Y:S02]  /*02a0*/  IMAD.WIDE R8, R23.reuse, 0x4, R10 ;  /* 0x0000000417087825 */ /* 0x040fe400078e020a */
[----:B------:R-:W4:Y:S02]  /*02b0*/  LDG.E R10, desc[UR4][R10.64] ;  /* 0x000000040a0a7981 */ /* 0x000f24000c1e1900 */
[C---:B------:R-:W-:Y:S02]  /*02c0*/  IMAD.WIDE R4, R23.reuse, 0x4, R8 ;  /* 0x0000000417047825 */ /* 0x040fe400078e0208 */
[----:B------:R-:W5:Y:S02]  /*02d0*/  LDG.E R9, desc[UR4][R8.64] ;  /* 0x0000000408097981 */ /* 0x000f64000c1e1900 */
[C---:B------:R-:W-:Y:S02]  /*02e0*/  IMAD.WIDE R6, R23.reuse, 0x4, R4 ;  /* 0x0000000417067825 */ /* 0x040fe400078e0204 */
[----:B------:R-:W5:Y:S04]  /*02f0*/  LDG.E R11, desc[UR4][R2.64+0x4] ;  /* 0x00000404020b7981 */ /* 0x000f68000c1e1900 */
[----:B------:R-:W5:Y:S04]  /*0300*/  LDG.E R4, desc[UR4][R4.64] ;  /* 0x0000000404047981 */ /* 0x000f68000c1e1900 */
[----:B------:R-:W5:Y:S04]  /*0310*/  LDG.E R8, desc[UR4][R2.64+0xc] ;  /* 0x00000c0402087981 */ /* 0x000f68000c1e1900 */
[----:B------:R-:W5:Y:S01]  /*0320*/  LDG.E R5, desc[UR4][R2.64] ;  /* 0x0000000402057981 */ /* 0x000f62000c1e1900 */
[----:B--2---:R-:W-:Y:S01]  /*0330*/  FFMA R29, R12, R13, R29 ;  /* 0x0000000d0c1d7223 */ /* 0x004fe2000000001d */
[----:B------:R-:W-:-:S02]  /*0340*/  IMAD.WIDE R12, R23, 0x4, R6 ;  /* 0x00000004170c7825 */ /* 0x000fc400078e0206 */
[----:B------:R-:W2:Y:S02]  /*0350*/  LDG.E R6, desc[UR4][R6.64] ;  /* 0x0000000406067981 */ /* 0x000ea4000c1e1900 */
[----:B0-----:R-:W-:Y:S02]  /*0360*/  IMAD.WIDE R14, R23, 0x4, R12 ;  /* 0x00000004170e7825 */ /* 0x001fe400078e020c */
[----:B------:R-:W2:Y:S04]  /*0370*/  LDG.E R28, desc[UR4][R12.64] ;  /* 0x000000040c1c7981 */ /* 0x000ea8000c1e1900 */
[----:B------:R-:W2:Y:S04]  /*0380*/  LDG.E R7, desc[UR4][R2.64+0x8] ;  /* 0x0000080402077981 */ /* 0x000ea8000c1e1900 */
[----:B------:R-:W2:Y:S01]  /*0390*/  LDG.E R15, desc[UR4][R14.64] ;  /* 0x000000040e0f7981 */ /* 0x000ea2000c1e1900 */
[----:B---3--:R-:W-:Y:S01]  /*03a0*/  FFMA R22, R22, R25, R29 ;  /* 0x0000001916167223 */ /* 0x008fe2000000001d */
[----:B------:R-:W-:-:S03]  /*03b0*/  IADD3 R18, PT, PT, R18, 0x8, RZ ;  /* 0x0000000812127810 */ /* 0x000fc60007ffe0ff */
[----:B----4-:R-:W-:Y:S01]  /*03c0*/  FFMA R27, R27, R10, R22 ;  /* 0x0000000a1b1b7223 */ /* 0x010fe20000000016 */
[----:B------:R-:W-:-:S03]  /*03d0*/  ISETP.NE.AND P1, PT, R18, RZ, PT ;  /* 0x000000ff1200720c */ /* 0x000fc60003f25270 */
[----:B-----5:R-:W-:Y:S01]  /*03e0*/  FFMA R26, R26, R9, R27 ;  /* 0x000000091a1a7223 */ /* 0x020fe2000000001b */
[----:B------:R-:W-:-:S03]  /*03f0*/  LEA R21, R23, R21, 0x3 ;  /* 0x0000001517157211 */ /* 0x000fc600078e18ff */
[----:B------:R-:W-:Y:S01]  /*0400*/  FFMA R4, R5, R4, R26 ;  /* 0x0000000405047223 */ /* 0x000fe2000000001a */
[----:B------:R-:W-:-:S03]  /*0410*/  IADD3 R5, P2, PT, R2, 0x20, RZ ;  /* 0x0000002002057810 */ /* 0x000fc60007f5e0ff */
[----:B--2---:R-:W-:-:S04]  /*0420*/  FFMA R4, R11, R6, R4 ;  /* 0x000000060b047223 */ /* 0x004fc80000000004 */
[----:B------:R-:W-:Y:S01]  /*0430*/  FFMA R7, R7, R28, R4 ;  /* 0x0000001c07077223 */ /* 0x000fe20000000004 */
[----:B------:R-:W-:-:S03]  /*0440*/  IADD3.X R4, PT, PT, RZ, R3, RZ, P2, !PT ;  /* 0x00000003ff047210 */ /* 0x000fc600017fe4ff */
[----:B------:R-:W-:Y:S01]  /*0450*/  FFMA R29, R8, R15, R7 ;  /* 0x0000000f081d7223 */ /* 0x000fe20000000007 */
[----:B------:R-:W-:Y:S06]  /*0460*/  @P1 BRA `(.L_x_2) ;  /* 0xfffffffc00581947 */ /* 0x000fec000383ffff */
.L_x_1:
[----:B------:R-:W-:Y:S05]  /*0470*/  @!P0 BRA `(.L_x_0) ;  /* 0x0000000400088947 */ /* 0x000fea0003800000 */
[----:B------:R-:W-:Y:S02]  /*0480*/  ISETP.GE.U32.AND P1, PT, R24, 0x4, PT ;  /* 0x000000041800780c */ /* 0x000fe40003f26070 */
[----:B------:R-:W-:-:S04]  /*0490*/  LOP3.LUT R14, R0, 0x3, RZ, 0xc0, !PT ;  /* 0x00000003000e7812 */ /* 0x000fc800078ec0ff */
[----:B------:R-:W-:-:S07]  /*04a0*/  ISETP.NE.AND P0, PT, R14, RZ, PT ;  /* 0x000000ff0e00720c */ /* 0x000fce0003f05270 */
[----:B------:R-:W-:Y:S06]  /*04b0*/  @!P1 BRA `(.L_x_3) ;  /* 0x0000000000709947 */ /* 0x000fec0003800000 */
[----:B------:R-:W0:Y:S01]  /*04c0*/  LDC R11, c[0x0][0x3a0] ;  /* 0x0000e800ff0b7b82 */ /* 0x000e220000000800 */
[----:B------:R-:W1:Y:S01]  /*04d0*/  LDCU.64 UR6, c[0x0][0x380] ;  /* 0x00007000ff0677ac */ /* 0x000e620008000a00 */
[CC--:B------:R-:W-:Y:S02]  /*04e0*/  IADD3 R3, PT, PT, R19.reuse, R20.reuse, RZ ;  /* 0x0000001413037210 */ /* 0x0c0fe40007ffe0ff */
[----:B------:R-:W-:-:S04]  /*04f0*/  IADD3 R8, P1, PT, R19, R20, RZ ;  /* 0x0000001413087210 */ /* 0x000fc80007f3e0ff */
[----:B------:R-:W2:Y:S08]  /*0500*/  LDC.64 R4, c[0x0][0x388] ;  /* 0x0000e200ff047b82 */ /* 0x000eb00000000a00 */
[----:B------:R-:W3:Y:S01]  /*0510*/  LDC.64 R12, c[0x0][0x380] ;  /* 0x0000e000ff0c7b82 */ /* 0x000ee20000000a00 */
[----:B0-----:R-:W-:-:S04]  /*0520*/  IMAD R7, R20, R11, R16 ;  /* 0x0000000b14077224 */ /* 0x001fc800078e0210 */
[----:B--2---:R-:W-:-:S04]  /*0530*/  IMAD.WIDE R4, R7, 0x4, R4 ;  /* 0x0000000407047825 */ /* 0x004fc800078e0204 */
[----:B------:R-:W-:Y:S02]  /*0540*/  IMAD.WIDE R6, R11, 0x4, R4 ;  /* 0x000000040b067825 */ /* 0x000fe400078e0204 */
[----:B------:R-:W2:Y:S02]  /*0550*/  LDG.E R4, desc[UR4][R4.64] ;  /* 0x0000000404047981 */ /* 0x000ea4000c1e1900 */
[----:B---3--:R-:W-:Y:S01]  /*0560*/  IMAD.WIDE.U32 R12, R3, 0x4, R12 ;  /* 0x00000004030c7825 */ /* 0x008fe200078e000c */
[----:B------:R-:W-:Y:S02]  /*0570*/  IADD3.X R3, PT, PT, RZ, RZ, RZ, P1, !PT ;  /* 0x000000ffff037210 */ /* 0x000fe40000ffe4ff */
[----:B-1----:R-:W-:-:S03]  /*0580*/  LEA R2, P1, R8, UR6, 0x2 ;  /* 0x0000000608027c11 */ /* 0x002fc6000f8210ff */
[----:B------:R-:W2:Y:S01]  /*0590*/  LDG.E R12, desc[UR4][R12.64] ;  /* 0x000000040c0c7981 */ /* 0x000ea2000c1e1900 */
[----:B------:R-:W-:Y:S01]  /*05a0*/  LEA.HI.X R3, R8, UR7, R3, 0x2, P1 ;  /* 0x0000000708037c11 */ /* 0x000fe200088f1403 */
[C---:B------:R-:W-:Y:S02]  /*05b0*/  IMAD.WIDE R8, R11.reuse, 0x4, R6 ;  /* 0x000000040b087825 */ /* 0x040fe400078e0206 */
[----:B------:R-:W3:Y:S04]  /*05c0*/  LDG.E R6, desc[UR4][R6.64] ;  /* 0x0000000406067981 */ /* 0x000ee8000c1e1900 */
[----:B------:R-:W3:Y:S01]  /*05d0*/  LDG.E R18, desc[UR4][R2.64+0x4] ;  /* 0x0000040402127981 */ /* 0x000ee2000c1e1900 */
[----:B------:R-:W-:-:S03]  /*05e0*/  IMAD.WIDE R10, R11, 0x4, R8 ;  /* 0x000000040b0a7825 */ /* 0x000fc600078e0208 */
[----:B------:R-:W4:Y:S04]  /*05f0*/  LDG.E R21, desc[UR4][R8.64] ;  /* 0x0000000408157981 */ /* 0x000f28000c1e1900 */
[----:B------:R-:W4:Y:S04]  /*0600*/  LDG.E R15, desc[UR4][R2.64+0x8] ;  /* 0x00000804020f7981 */ /* 0x000f28000c1e1900 */
[----:B------:R-:W5:Y:S04]  /*0610*/  LDG.E R22, desc[UR4][R2.64+0xc] ;  /* 0x00000c0402167981 */ /* 0x000f68000c1e1900 */
[----:B------:R-:W5:Y:S01]  /*0620*/  LDG.E R10, desc[UR4][R10.64] ;  /* 0x000000040a0a7981 */ /* 0x000f62000c1e1900 */
[----:B------:R-:W-:Y:S01]  /*0630*/  IADD3 R20, PT, PT, R20, 0x4, RZ ;  /* 0x0000000414147810 */ /* 0x000fe20007ffe0ff */
[----:B--2---:R-:W-:-:S04]  /*0640*/  FFMA R29, R12, R4, R29 ;  /* 0x000000040c1d7223 */ /* 0x004fc8000000001d */
[----:B---3--:R-:W-:-:S04]  /*0650*/  FFMA R18, R18, R6, R29 ;  /* 0x0000000612127223 */ /* 0x008fc8000000001d */
[----:B----4-:R-:W-:-:S04]  /*0660*/  FFMA R15, R15, R21, R18 ;  /* 0x000000150f0f7223 */ /* 0x010fc80000000012 */
[----:B-----5:R-:W-:-:S07]  /*0670*/  FFMA R29, R22, R10, R15 ;  /* 0x0000000a161d7223 */ /* 0x020fce000000000f */
.L_x_3:
[----:B------:R-:W-:Y:S05]  /*0680*/  @!P0 BRA `(.L_x_0) ;  /* 0x0000000000848947 */ /* 0x000fea0003800000 */
[----:B------:R-:W-:Y:S01]  /*0690*/  ISETP.NE.AND P1, PT, R14, 0x1, PT ;  /* 0x000000010e00780c */ /* 0x000fe20003f25270 */
[----:B------:R-:W0:Y:S01]  /*06a0*/  LDC.64 R8, c[0x0][0x388] ;  /* 0x0000e200ff087b82 */ /* 0x000e220000000a00 */
[----:B------:R-:W-:-:S04]  /*06b0*/  LOP3.LUT R0, R0, 0x1, RZ, 0xc0, !PT ;  /* 0x0000000100007812 */ /* 0x000fc800078ec0ff */
[----:B------:R-:W-:-:S03]  /*06c0*/  ISETP.NE.U32.AND P0, PT, R0, 0x1, PT ;  /* 0x000000010000780c */ /* 0x000fc60003f05070 */
[----:B------:R-:W1:Y:S04]  /*06d0*/  LDC.64 R10, c[0x0][0x380] ;  /* 0x0000e000ff0a7b82 */ /* 0x000e680000000a00 */
[CC--:B------:R-:W-:Y:S02]  /*06e0*/  @P1 IADD3 R21, PT, PT, R19.reuse, R20.reuse, RZ ;  /* 0x0000001413151210 */ /* 0x0c0fe40007ffe0ff */
[----:B------:R-:W-:Y:S02]  /*06f0*/  @P1 IADD3 R0, P2, PT, R19, R20, RZ ;  /* 0x0000001413001210 */ /* 0x000fe40007f5e0ff */
[----:B------:R-:W2:Y:S02]  /*0700*/  @P1 LDC R15, c[0x0][0x3a0] ;  /* 0x0000e800ff0f1b82 */ /* 0x000ea40000000800 */
[----:B------:R-:W-:-:S06]  /*0710*/  @P1 IADD3.X R12, PT, PT, RZ, RZ, RZ, P2, !PT ;  /* 0x000000ffff0c1210 */ /* 0x000fcc00017fe4ff */
[----:B------:R-:W3:Y:S08]  /*0720*/  @P1 LDC.64 R6, c[0x0][0x380] ;  /* 0x0000e000ff061b82 */ /* 0x000ef00000000a00 */
[----:B------:R-:W4:Y:S01]  /*0730*/  @!P0 LDC R13, c[0x0][0x3a0] ;  /* 0x0000e800ff0d8b82 */ /* 0x000f220000000800 */
[----:B-1----:R-:W-:-:S06]  /*0740*/  @P1 IMAD.WIDE.U32 R10, R21, 0x4, R10 ;  /* 0x00000004150a1825 */ /* 0x002fcc00078e000a */
[----:B------:R-:W5:Y:S01]  /*0750*/  @P1 LDG.E R10, desc[UR4][R10.64] ;  /* 0x000000040a0a1981 */ /* 0x000f62000c1e1900 */
[----:B------:R-:W1:Y:S01]  /*0760*/  LDC.64 R2, c[0x0][0x380] ;  /* 0x0000e000ff027b82 */ /* 0x000e620000000a00 */
[C---:B--2---:R-:W-:Y:S01]  /*0770*/  @P1 IMAD R23, R20.reuse, R15, R16 ;  /* 0x0000000f14171224 */ /* 0x044fe200078e0210 */
[----:B------:R-:W-:-:S03]  /*0780*/  @P1 IADD3 R20, PT, PT, R20, 0x2, RZ ;  /* 0x0000000214141810 */ /* 0x000fc60007ffe0ff */
[----:B0-----:R-:W-:-:S03]  /*0790*/  @P1 IMAD.WIDE R8, R23, 0x4, R8 ;  /* 0x0000000417081825 */ /* 0x001fc600078e0208 */
[----:B------:R-:W0:Y:S01]  /*07a0*/  LDC.64 R4, c[0x0][0x388] ;  /* 0x0000e200ff047b82 */ /* 0x000e220000000a00 */
[C---:B---3--:R-:W-:Y:S02]  /*07b0*/  @P1 LEA R6, P2, R0.reuse, R6, 0x2 ;  /* 0x0000000600061211 */ /* 0x048fe400078410ff */
[----:B------:R-:W-:Y:S01]  /*07c0*/  @!P0 IADD3 R19, PT, PT, R19, R20, RZ ;  /* 0x0000001413138210 */ /* 0x000fe20007ffe0ff */
[----:B------:R-:W-:Y:S01]  /*07d0*/  @P1 IMAD.WIDE R14, R15, 0x4, R8 ;  /* 0x000000040f0e1825 */ /* 0x000fe200078e0208 */
[----:B------:R-:W-:Y:S02]  /*07e0*/  @P1 LEA.HI.X R7, R0, R7, R12, 0x2, P2 ;  /* 0x0000000700071211 */ /* 0x000fe400010f140c */
[----:B------:R-:W5:Y:S01]  /*07f0*/  @P1 LDG.E R0, desc[UR4][R8.64] ;  /* 0x0000000408001981 */ /* 0x000f62000c1e1900 */
[----:B----4-:R-:W-:-:S03]  /*0800*/  @!P0 IMAD R13, R20, R13, R16 ;  /* 0x0000000d140d8224 */ /* 0x010fc600078e0210 */
[----:B------:R-:W2:Y:S04]  /*0810*/  @P1 LDG.E R7, desc[UR4][R6.64+0x4] ;  /* 0x0000040406071981 */ /* 0x000ea8000c1e1900 */
[----:B------:R-:W2:Y:S01]  /*0820*/  @P1 LDG.E R14, desc[UR4][R14.64] ;  /* 0x000000040e0e1981 */ /* 0x000ea2000c1e1900 */
[----:B-1----:R-:W-:-:S06]  /*0830*/  @!P0 IMAD.WIDE.U32 R2, R19, 0x4, R2 ;  /* 0x0000000413028825 */ /* 0x002fcc00078e0002 */
[----:B------:R-:W3:Y:S01]  /*0840*/  @!P0 LDG.E R2, desc[UR4][R2.64] ;  /* 0x0000000402028981 */ /* 0x000ee2000c1e1900 */
[----:B0-----:R-:W-:-:S06]  /*0850*/  @!P0 IMAD.WIDE R4, R13, 0x4, R4 ;  /* 0x000000040d048825 */ /* 0x001fcc00078e0204 */
[----:B------:R-:W3:Y:S01]  /*0860*/  @!P0 LDG.E R4, desc[UR4][R4.64] ;  /* 0x0000000404048981 */ /* 0x000ee2000c1e1900 */
[----:B-----5:R-:W-:-:S04]  /*0870*/  @P1 FFMA R0, R10, R0, R29 ;  /* 0x000000000a001223 */ /* 0x020fc8000000001d */
[----:B--2---:R-:W-:-:S04]  /*0880*/  @P1 FFMA R29, R7, R14, R0 ;  /* 0x0000000e071d1223 */ /* 0x004fc80000000000 */
[----:B---3--:R-:W-:-:S07]  /*0890*/  @!P0 FFMA R29, R2, R4, R29 ;  /* 0x00000004021d8223 */ /* 0x008fce000000001d */
.L_x_0:
[----:B------:R-:W0:Y:S01]  /*08a0*/  LDC.64 R2, c[0x0][0x390] ;  /* 0x0000e400ff027b82 */ /* 0x000e220000000a00 */
[----:B------:R-:W1:Y:S02]  /*08b0*/  LDCU UR6, c[0x0][0x3a0] ;  /* 0x00007400ff0677ac */ /* 0x000e640008000800 */
[----:B-1----:R-:W-:-:S04]  /*08c0*/  IMAD R17, R17, UR6, R16 ;  /* 0x0000000611117c24 */ /* 0x002fc8000f8e0210 */
[----:B0-----:R-:W-:-:S05]  /*08d0*/  IMAD.WIDE R2, R17, 0x4, R2 ;  /* 0x0000000411027825 */ /* 0x001fca00078e0202 */
[----:B------:R-:W-:Y:S01]  /*08e0*/  STG.E desc[UR4][R2.64], R29 ;  /* 0x0000001d02007986 */ /* 0x000fe2000c101904 */
[----:B------:R-:W-:Y:S05]  /*08f0*/  EXIT ;  /* 0x000000000000794d */ /* 0x000fea0003800000 */
.L_x_4:
[----:B------:R-:W-:-:S00]  /*0900*/  BRA `(.L_x_4) ;  /* 0xfffffffc00fc7947 */ /* 0x000fc0000383ffff */
[----:B------:R-:W-:-:S00]  /*0910*/  NOP ;  /* 0x0000000000007918 */ /* 0x000fc00000000000 */
        /* <DEDUP_REMOVED lines=14> */
.L_x_5:


//--------------------- .nv.shared.reserved.0     --------------------------
	.section	.nv.shared.reserved.0,"aw",@nobits
	.weak		__nv_reservedSMEM_offset_0_alias
	.size		__nv_reservedSMEM_offset_0_alias, 0, 64
	.other		__nv_reservedSMEM_offset_0_alias,@"STO_CUDA_RESERVED_SHARED STV_DEFAULT"
__nv_reservedSMEM_offset_0_alias:
	.zero		0
	.zero		64


//--------------------- .nv.constant0._Z9matrixMulPKfS0_Pfiii --------------------------
	.section	.nv.constant0._Z9matrixMulPKfS0_Pfiii,"a",@progbits
	.sectionflags	@""
	.align	4
.nv.constant0._Z9matrixMulPKfS0_Pfiii:
	.zero		932


//--------------------- SYMBOLS --------------------------

	.type		.nv.reservedSmem.offset0,@object
	.size		.nv.reservedSmem.offset0,0x4
